//
// Generated by NVIDIA NVVM Compiler
//
// Compiler Build ID: CL-36424714
// Cuda compilation tools, release 13.0, V13.0.88
// Based on NVVM 20.0.0
//

.version 9.0
.target sm_100
.address_size 64

	// .globl	_Z21cuadradoV_kernel_cudaPi
.const .align 4 .u32 d_n = 100000000;
.const .align 4 .u32 d_c = 456456;

.visible .entry _Z21cuadradoV_kernel_cudaPi(
	.param .u64 .ptr .align 1 _Z21cuadradoV_kernel_cudaPi_param_0
)
{
	.reg .pred 	%p<2>;
	.reg .b32 	%r<8>;
	.reg .b64 	%rd<7>;

	ld.param.u64 	%rd2, [_Z21cuadradoV_kernel_cudaPi_param_0];
	mov.u32 	%r1, %ctaid.x;
	mov.u32 	%r2, %ntid.x;
	mov.u32 	%r3, %tid.x;
	mad.lo.s32 	%r4, %r1, %r2, %r3;
	cvt.u64.u32 	%rd1, %r4;
	ld.const.s32 	%rd3, [d_n];
	setp.ge.u64 	%p1, %rd1, %rd3;
	@%p1 bra 	$L__BB0_2;
	cvta.to.global.u64 	%rd4, %rd2;
	shl.b64 	%rd5, %rd1, 2;
	add.s64 	%rd6, %rd4, %rd5;
	ld.global.u32 	%r5, [%rd6];
	ld.const.u32 	%r6, [d_c];
	mul.lo.s32 	%r7, %r6, %r5;
	st.global.u32 	[%rd6], %r7;
$L__BB0_2:
	ret;

}


// ===== COMPILED SASS (sm_100) =====

	.target	sm_100

	.elftype	@"ET_EXEC"


//--------------------- .note.nv.tkinfo           --------------------------
	.section	.note.nv.tkinfo,"",@"SHT_NOTE"
	.sectionflags	@"SHF_NOTE_NV_TKINFO"
	.tkinfo
        /*0018*/ 	.word	0x00000002
        /*0030*/ 	.string	""
        /*0030*/ 	.string	"ptxas"
        /*0030*/ 	.string	"Cuda compilation tools, release 13.0, V13.0.88"
        /*0030*/ 	.string	"Build cuda_13.0.r13.0/compiler.36424714_0"
        /*0030*/ 	.string	"-arch sm_100 -m 64 "



//--------------------- .note.nv.cuinfo           --------------------------
	.section	.note.nv.cuinfo,"",@"SHT_NOTE"
	.sectionflags	@"SHF_NOTE_NV_CUINFO"
        /*0018*/ 	.short	0x0002
        /*001a*/ 	.short	0x0064
        /*001c*/ 	.short	0x0082
	.zero		2


//--------------------- .nv.info                  --------------------------
	.section	.nv.info,"",@"SHT_CUDA_INFO"
	.align	4


	//----- nvinfo : EIATTR_REGCOUNT
	.align		4
        /*0000*/ 	.byte	0x04, 0x2f
        /*0002*/ 	.short	(.L_3 - .L_2)
	.align		4
.L_2:
        /*0004*/ 	.word	index@(_Z21cuadradoV_kernel_cudaPi)
        /*0008*/ 	.word	0x00000008


	//----- nvinfo : EIATTR_FRAME_SIZE
	.align		4
.L_3:
        /*000c*/ 	.byte	0x04, 0x11
        /*000e*/ 	.short	(.L_5 - .L_4)
	.align		4
.L_4:
        /*0010*/ 	.word	index@(_Z21cuadradoV_kernel_cudaPi)
        /*0014*/ 	.word	0x00000000


	//----- nvinfo : EIATTR_MIN_STACK_SIZE
	.align		4
.L_5:
        /*0018*/ 	.byte	0x04, 0x12
        /*001a*/ 	.short	(.L_7 - .L_6)
	.align		4
.L_6:
        /*001c*/ 	.word	index@(_Z21cuadradoV_kernel_cudaPi)
        /*0020*/ 	.word	0x00000000
.L_7:


//--------------------- .nv.compat                --------------------------
	.section	.nv.compat,"",@"SHT_CUDA_COMPAT_INFO"
	.align	4
        /*0000*/ 	.byte	0x02, 0x09, 0x00, 0x00, 0x02, 0x02, 0x01, 0x00, 0x02, 0x05, 0x05, 0x00, 0x03, 0x07, 0x01, 0x01
        /*0010*/ 	.byte	0x02, 0x03, 0x00, 0x00, 0x02, 0x06, 0x01, 0x00, 0x04, 0x0b, 0x08, 0x00, 0x09, 0x00, 0x00, 0x00
        /*0020*/ 	.byte	0x00, 0x00, 0x00, 0x00


//--------------------- .nv.info._Z21cuadradoV_kernel_cudaPi --------------------------
	.section	.nv.info._Z21cuadradoV_kernel_cudaPi,"",@"SHT_CUDA_INFO"
	.sectionflags	@""
	.align	4


	//----- nvinfo : EIATTR_CUDA_API_VERSION
	.align		4
        /*0000*/ 	.byte	0x04, 0x37
        /*0002*/ 	.short	(.L_9 - .L_8)
.L_8:
        /*0004*/ 	.word	0x00000082


	//----- nvinfo : EIATTR_KPARAM_INFO
	.align		4
.L_9:
        /*0008*/ 	.byte	0x04, 0x17
        /*000a*/ 	.short	(.L_11 - .L_10)
.L_10:
        /*000c*/ 	.word	0x00000000
        /*0010*/ 	.short	0x0000
        /*0012*/ 	.short	0x0000
        /*0014*/ 	.byte	0x00, 0xf5, 0x21, 0x00


	//----- nvinfo : EIATTR_SPARSE_MMA_MASK
	.align		4
.L_11:
        /*0018*/ 	.byte	0x03, 0x50
        /*001a*/ 	.short	0x0000


	//----- nvinfo : EIATTR_MAXREG_COUNT
	.align		4
        /*001c*/ 	.byte	0x03, 0x1b
        /*001e*/ 	.short	0x00ff


	//----- nvinfo : EIATTR_MERCURY_ISA_VERSION
	.align		4
        /*0020*/ 	.byte	0x03, 0x5f
        /*0022*/ 	.short	0x0101


	//----- nvinfo : EIATTR_VRC_CTA_INIT_COUNT
	.align		4
        /*0024*/ 	.byte	0x02, 0x4a
	.zero		1
	.zero		1


	//----- nvinfo : EIATTR_EXIT_INSTR_OFFSETS
	.align		4
        /*0028*/ 	.byte	0x04, 0x1c
        /*002a*/ 	.short	(.L_13 - .L_12)


	//   ....[0]....
.L_12:
        /*002c*/ 	.word	0x00000090


	//   ....[1]....
        /*0030*/ 	.word	0x00000120


	//----- nvinfo : EIATTR_CBANK_PARAM_SIZE
	.align		4
.L_13:
        /*0034*/ 	.byte	0x03, 0x19
        /*0036*/ 	.short	0x0008


	//----- nvinfo : EIATTR_PARAM_CBANK
	.align		4
        /*0038*/ 	.byte	0x04, 0x0a
        /*003a*/ 	.short	(.L_15 - .L_14)
	.align		4
.L_14:
        /*003c*/ 	.word	index@(.nv.constant0._Z21cuadradoV_kernel_cudaPi)
        /*0040*/ 	.short	0x0380
        /*0042*/ 	.short	0x0008


	//----- nvinfo : EIATTR_SW_WAR
	.align		4
.L_15:
        /*0044*/ 	.byte	0x04, 0x36
        /*0046*/ 	.short	(.L_17 - .L_16)
.L_16:
        /*0048*/ 	.word	0x00000008
.L_17:


//--------------------- .nv.callgraph             --------------------------
	.section	.nv.callgraph,"",@"SHT_CUDA_CALLGRAPH"
	.align	4
	.sectionentsize	8
	.align		4
        /*0000*/ 	.word	0x00000000
	.align		4
        /*0004*/ 	.word	0xffffffff
	.align		4
        /*0008*/ 	.word	0x00000000
	.align		4
        /*000c*/ 	.word	0xfffffffe
	.align		4
        /*0010*/ 	.word	0x00000000
	.align		4
        /*0014*/ 	.word	0xfffffffd
	.align		4
        /*0018*/ 	.word	0x00000000
	.align		4
        /*001c*/ 	.word	0xfffffffc


//--------------------- .nv.constant3             --------------------------
	.section	.nv.constant3,"a",@progbits
	.align	4
.nv.constant3:
	.type		d_n,@object
	.size		d_n,(d_c - d_n)
d_n:
        /*0000*/ 	.byte	0x00, 0xe1, 0xf5, 0x05
	.type		d_c,@object
	.size		d_c,(.L_1 - d_c)
d_c:
        /*0004*/ 	.byte	0x08, 0xf7, 0x06, 0x00
.L_1:


//--------------------- .text._Z21cuadradoV_kernel_cudaPi --------------------------
	.section	.text._Z21cuadradoV_kernel_cudaPi,"ax",@progbits
	.align	128
        .global         _Z21cuadradoV_kernel_cudaPi
        .type           _Z21cuadradoV_kernel_cudaPi,@function
        .size           _Z21cuadradoV_kernel_cudaPi,(.L_x_1 - _Z21cuadradoV_kernel_cudaPi)
        .other          _Z21cuadradoV_kernel_cudaPi,@"STO_CUDA_ENTRY STV_DEFAULT"
_Z21cuadradoV_kernel_cudaPi:
.text._Z21cuadradoV_kernel_cudaPi:
[----:B------:R-:W-:Y:S01]  /*0000*/  LDC R1, c[0x0][0x37c] ;  /* 0x0000df00ff017b82 */ /* 0x000fe20000000800 */
[----:B------:R-:W0:Y:S07]  /*0010*/  S2R R3, SR_TID.X ;  /* 0x0000000000037919 */ /* 0x000e2e0000002100 */
[----:B------:R-:W0:Y:S01]  /*0020*/  S2UR UR4, SR_CTAID.X ;  /* 0x00000000000479c3 */ /* 0x000e220000002500 */
[----:B------:R-:W1:Y:S07]  /*0030*/  LDCU UR5, c[0x3][URZ] ;  /* 0x00c00000ff0577ac */ /* 0x000e6e0008000800 */
[----:B------:R-:W0:Y:S02]  /*0040*/  LDC R0, c[0x0][0x360] ;  /* 0x0000d800ff007b82 */ /* 0x000e240000000800 */
[----:B0-----:R-:W-:Y:S01]  /*0050*/  IMAD R0, R0, UR4, R3 ;  /* 0x0000000400007c24 */ /* 0x001fe2000f8e0203 */
[----:B-1----:R-:W-:-:S04]  /*0060*/  USHF.R.S32.HI UR4, URZ, 0x1f, UR5 ;  /* 0x0000001fff047899 */ /* 0x002fc80008011405 */
[----:B------:R-:W-:-:S04]  /*0070*/  ISETP.GE.U32.AND P0, PT, R0, UR5, PT ;  /* 0x0000000500007c0c */ /* 0x000fc8000bf06070 */
[----:B------:R-:W-:-:S13]  /*0080*/  ISETP.GE.U32.AND.EX P0, PT, RZ, UR4, PT, P0 ;  /* 0x00000004ff007c0c */ /* 0x000fda000bf06100 */
[----:B------:R-:W-:Y:S05]  /*0090*/  @P0 EXIT ;  /* 0x000000000000094d */ /* 0x000fea0003800000 */
[----:B------:R-:W0:Y:S01]  /*00a0*/  LDCU.64 UR6, c[0x0][0x380] ;  /* 0x00007000ff0677ac */ /* 0x000e220008000a00 */
[----:B------:R-:W1:Y:S01]  /*00b0*/  LDCU.64 UR4, c[0x0][0x358] ;  /* 0x00006b00ff0477ac */ /* 0x000e620008000a00 */
[C---:B0-----:R-:W-:Y:S01]  /*00c0*/  LEA R2, P0, R0.reuse, UR6, 0x2 ;  /* 0x0000000600027c11 */ /* 0x041fe2000f8010ff */
[----:B------:R-:W0:Y:S03]  /*00d0*/  LDCU UR6, c[0x3][0x4] ;  /* 0x00c00080ff0677ac */ /* 0x000e260008000800 */
[----:B------:R-:W-:-:S05]  /*00e0*/  LEA.HI.X R3, R0, UR7, RZ, 0x2, P0 ;  /* 0x0000000700037c11 */ /* 0x000fca00080f14ff */
[----:B-1----:R-:W0:Y:S02]  /*00f0*/  LDG.E R0, desc[UR4][R2.64] ;  /* 0x0000000402007981 */ /* 0x002e24000c1e1900 */
[----:B0-----:R-:W-:-:S05]  /*0100*/  IMAD R5, R0, UR6, RZ ;  /* 0x0000000600057c24 */ /* 0x001fca000f8e02ff */
[----:B------:R-:W-:Y:S01]  /*0110*/  STG.E desc[UR4][R2.64], R5 ;  /* 0x0000000502007986 */ /* 0x000fe2000c101904 */
[----:B------:R-:W-:Y:S05]  /*0120*/  EXIT ;  /* 0x000000000000794d */ /* 0x000fea0003800000 */
.L_x_0:
[----:B------:R-:W-:-:S00]  /*0130*/  BRA `(.L_x_0) ;  /* 0xfffffffc00fc7947 */ /* 0x000fc0000383ffff */
[----:B------:R-:W-:-:S00]  /*0140*/  NOP ;  /* 0x0000000000007918 */ /* 0x000fc00000000000 */
        /* <DEDUP_REMOVED lines=11> */
.L_x_1:


//--------------------- .nv.shared.reserved.0     --------------------------
	.section	.nv.shared.reserved.0,"aw",@nobits
	.weak		__nv_reservedSMEM_offset_0_alias
	.size		__nv_reservedSMEM_offset_0_alias, 0, 64
	.other		__nv_reservedSMEM_offset_0_alias,@"STO_CUDA_RESERVED_SHARED STV_DEFAULT"
__nv_reservedSMEM_offset_0_alias:
	.zero		0
	.zero		64


//--------------------- .nv.constant0._Z21cuadradoV_kernel_cudaPi --------------------------
	.section	.nv.constant0._Z21cuadradoV_kernel_cudaPi,"a",@progbits
	.sectionflags	@""
	.align	4
.nv.constant0._Z21cuadradoV_kernel_cudaPi:
	.zero		904


//--------------------- SYMBOLS --------------------------

	.type		.nv.reservedSmem.offset0,@object
	.size		.nv.reservedSmem.offset0,0x4
